	.headerflags	@"EF_CUDA_TEXMODE_UNIFIED EF_CUDA_64BIT_ADDRESS EF_CUDA_ACCELERATORS EF_CUDA_SM90 EF_CUDA_VIRTUAL_SM(EF_CUDA_SM90)"
	.elftype	@"ET_EXEC"


//--------------------- .nv.info                  --------------------------
	.section	.nv.info,"",@"SHT_CUDA_INFO"
	.align	4


	//----- nvinfo : EIATTR_REGCOUNT
	.align		4
        /*0000*/ 	.byte	0x04, 0x2f
        /*0002*/ 	.short	(.L_1 - .L_0)
	.align		4
.L_0:
        /*0004*/ 	.word	index@(triton_poi_fused_avg_pool2d_2)
        /*0008*/ 	.word	0x00000012


	//----- nvinfo : EIATTR_MIN_STACK_SIZE
	.align		4
.L_1:
        /*000c*/ 	.byte	0x04, 0x12
        /*000e*/ 	.short	(.L_3 - .L_2)
	.align		4
.L_2:
        /*0010*/ 	.word	index@(triton_poi_fused_avg_pool2d_2)
        /*0014*/ 	.word	0x00000000


	//----- nvinfo : EIATTR_FRAME_SIZE
	.align		4
.L_3:
        /*0018*/ 	.byte	0x04, 0x11
        /*001a*/ 	.short	(.L_5 - .L_4)
	.align		4
.L_4:
        /*001c*/ 	.word	index@(triton_poi_fused_avg_pool2d_2)
        /*0020*/ 	.word	0x00000000


	//----- nvinfo : EIATTR_MIN_STACK_SIZE
	.align		4
.L_5:
        /*0024*/ 	.byte	0x04, 0x12
        /*0026*/ 	.short	(.L_7 - .L_6)
	.align		4
.L_6:
        /*0028*/ 	.word	index@(triton_poi_fused_avg_pool2d_2)
        /*002c*/ 	.word	0x00000000
.L_7:


//--------------------- .nv.info.triton_poi_fused_avg_pool2d_2 --------------------------
	.section	.nv.info.triton_poi_fused_avg_pool2d_2,"",@"SHT_CUDA_INFO"
	.sectionflags	@""
	.align	4


	//----- nvinfo : EIATTR_CUDA_API_VERSION
	.align		4
        /*0000*/ 	.byte	0x04, 0x37
        /*0002*/ 	.short	(.L_9 - .L_8)
.L_8:
        /*0004*/ 	.word	0x0000007c


	//----- nvinfo : EIATTR_KPARAM_INFO
	.align		4
.L_9:
        /*0008*/ 	.byte	0x04, 0x17
        /*000a*/ 	.short	(.L_11 - .L_10)
.L_10:
        /*000c*/ 	.word	0x00000000
        /*0010*/ 	.short	0x0002
        /*0012*/ 	.short	0x0010
        /*0014*/ 	.byte	0x00, 0xf0, 0x11, 0x00


	//----- nvinfo : EIATTR_KPARAM_INFO
	.align		4
.L_11:
        /*0018*/ 	.byte	0x04, 0x17
        /*001a*/ 	.short	(.L_13 - .L_12)
.L_12:
        /*001c*/ 	.word	0x00000000
        /*0020*/ 	.short	0x0001
        /*0022*/ 	.short	0x0008
        /*0024*/ 	.byte	0x00, 0xf4, 0x21, 0x00


	//----- nvinfo : EIATTR_KPARAM_INFO
	.align		4
.L_13:
        /*0028*/ 	.byte	0x04, 0x17
        /*002a*/ 	.short	(.L_15 - .L_14)
.L_14:
        /*002c*/ 	.word	0x00000000
        /*0030*/ 	.short	0x0000
        /*0032*/ 	.short	0x0000
        /*0034*/ 	.byte	0x00, 0xf4, 0x21, 0x00


	//----- nvinfo : EIATTR_SPARSE_MMA_MASK
	.align		4
.L_15:
        /*0038*/ 	.byte	0x03, 0x50
        /*003a*/ 	.short	0x0000


	//----- nvinfo : EIATTR_MAXREG_COUNT
	.align		4
        /*003c*/ 	.byte	0x03, 0x1b
        /*003e*/ 	.short	0x00ff


	//----- nvinfo : EIATTR_EXIT_INSTR_OFFSETS
	.align		4
        /*0040*/ 	.byte	0x04, 0x1c
        /*0042*/ 	.short	(.L_17 - .L_16)


	//   ....[0]....
.L_16:
        /*0044*/ 	.word	0x000001f0


	//   ....[1]....
        /*0048*/ 	.word	0x00000220


	//----- nvinfo : EIATTR_REQNTID
	.align		4
.L_17:
        /*004c*/ 	.byte	0x04, 0x10
        /*004e*/ 	.short	(.L_19 - .L_18)
.L_18:
        /*0050*/ 	.word	0x00000020
        /*0054*/ 	.word	0x00000001
        /*0058*/ 	.word	0x00000001


	//----- nvinfo : EIATTR_CBANK_PARAM_SIZE
	.align		4
.L_19:
        /*005c*/ 	.byte	0x03, 0x19
        /*005e*/ 	.short	0x0014


	//----- nvinfo : EIATTR_PARAM_CBANK
	.align		4
        /*0060*/ 	.byte	0x04, 0x0a
        /*0062*/ 	.short	(.L_21 - .L_20)
	.align		4
.L_20:
        /*0064*/ 	.word	index@(.nv.constant0.triton_poi_fused_avg_pool2d_2)
        /*0068*/ 	.short	0x0210
        /*006a*/ 	.short	0x0014


	//----- nvinfo : EIATTR_SW_WAR
	.align		4
.L_21:
        /*006c*/ 	.byte	0x04, 0x36
        /*006e*/ 	.short	(.L_23 - .L_22)
.L_22:
        /*0070*/ 	.word	0x00000008
.L_23:


//--------------------- .nv.callgraph             --------------------------
	.section	.nv.callgraph,"",@"SHT_CUDA_CALLGRAPH"
	.align	4
	.sectionentsize	8
	.align		4
        /*0000*/ 	.word	0x00000000
	.align		4
        /*0004*/ 	.word	0xffffffff
	.align		4
        /*0008*/ 	.word	0x00000000
	.align		4
        /*000c*/ 	.word	0xfffffffe
	.align		4
        /*0010*/ 	.word	0x00000000
	.align		4
        /*0014*/ 	.word	0xfffffffd
	.align		4
        /*0018*/ 	.word	0x00000000
	.align		4
        /*001c*/ 	.word	0xfffffffc


//--------------------- .text.triton_poi_fused_avg_pool2d_2 --------------------------
	.section	.text.triton_poi_fused_avg_pool2d_2,"ax",@progbits
	.align	128
        .global         triton_poi_fused_avg_pool2d_2
        .type           triton_poi_fused_avg_pool2d_2,@function
        .size           triton_poi_fused_avg_pool2d_2,(.L_x_1 - triton_poi_fused_avg_pool2d_2)
        .other          triton_poi_fused_avg_pool2d_2,@"STO_CUDA_ENTRY STV_DEFAULT"
triton_poi_fused_avg_pool2d_2:
.text.triton_poi_fused_avg_pool2d_2:
[----:B------:R-:W0:Y:S02]  /*0000*/  LDC R1, c[0x0][0x28] ;  /* 0x00000a00ff017b82 */ /* 0x000e240000000800 */
[----:B------:R-:W1:Y:S01]  /*0010*/  S2R R0, SR_TID.X ;  /* 0x0000000000007919 */ /* 0x000e620000002100 */
[----:B------:R-:W2:Y:S01]  /*0020*/  LDC.64 R6, c[0x0][0x210] ;  /* 0x00008400ff067b82 */ /* 0x000ea20000000a00 */
[----:B------:R-:W-:Y:S01]  /*0030*/  CS2R R12, SRZ ;  /* 0x00000000000c7805 */ /* 0x000fe2000001ff00 */
[----:B------:R-:W-:Y:S01]  /*0040*/  ULDC.64 UR4, c[0x0][0x208] ;  /* 0x0000820000047ab9 */ /* 0x000fe20000000a00 */
[----:B------:R-:W3:Y:S01]  /*0050*/  S2R R11, SR_CTAID.X ;  /* 0x00000000000b7919 */ /* 0x000ee20000002500 */
[----:B------:R-:W-:Y:S02]  /*0060*/  MOV R10, RZ ;  /* 0x000000ff000a7202 */ /* 0x000fe40000000f00 */
[----:B-1----:R-:W-:-:S04]  /*0070*/  LOP3.LUT R0, R0, 0x1f, RZ, 0xc0, !PT ;  /* 0x0000001f00007812 */ /* 0x002fc800078ec0ff */
[----:B---3--:R-:W-:-:S04]  /*0080*/  LEA R11, R11, R0, 0x5 ;  /* 0x000000000b0b7211 */ /* 0x008fc800078e28ff */
[C---:B------:R-:W-:Y:S02]  /*0090*/  LEA.HI R0, R11.reuse, R11, RZ, 0x1 ;  /* 0x0000000b0b007211 */ /* 0x040fe400078f08ff */
[----:B------:R-:W-:Y:S02]  /*00a0*/  ISETP.GE.AND P0, PT, R11, 0x20, PT ;  /* 0x000000200b00780c */ /* 0x000fe40003f06270 */
[C---:B------:R-:W-:Y:S01]  /*00b0*/  LOP3.LUT R2, R0.reuse, 0x7ffffffe, RZ, 0xc0, !PT ;  /* 0x7ffffffe00027812 */ /* 0x040fe200078ec0ff */
[----:B------:R-:W-:-:S03]  /*00c0*/  IMAD.SHL.U32 R0, R0, 0x4, RZ ;  /* 0x0000000400007824 */ /* 0x000fc600078e00ff */
[----:B------:R-:W-:Y:S02]  /*00d0*/  IADD3 R2, R11, -R2, RZ ;  /* 0x800000020b027210 */ /* 0x000fe40007ffe0ff */
[----:B------:R-:W-:Y:S01]  /*00e0*/  LOP3.LUT R3, R0, 0xfffffff8, RZ, 0xc0, !PT ;  /* 0xfffffff800037812 */ /* 0x000fe200078ec0ff */
[----:B------:R-:W-:-:S04]  /*00f0*/  HFMA2.MMA R0, -RZ, RZ, 0, 0 ;  /* 0x00000000ff007435 */ /* 0x000fc800000001ff */
[----:B------:R-:W-:-:S04]  /*0100*/  IMAD R5, R2, 0x2, R3 ;  /* 0x0000000202057824 */ /* 0x000fc800078e0203 */
[----:B--2---:R-:W-:Y:S01]  /*0110*/  IMAD.WIDE R2, R5, 0x4, R6 ;  /* 0x0000000405027825 */ /* 0x004fe200078e0206 */
[----:B------:R-:W-:-:S03]  /*0120*/  IADD3 R15, R5, 0x5, RZ ;  /* 0x00000005050f7810 */ /* 0x000fc60007ffe0ff */
[----:B------:R-:W-:Y:S01]  /*0130*/  VIADD R9, R5, 0x4 ;  /* 0x0000000405097836 */ /* 0x000fe20000000000 */
[----:B------:R-:W2:Y:S03]  /*0140*/  @!P0 LDG.E.EL R0, desc[UR4][R2.64] ;  /* 0x0000000402008981 */ /* 0x000ea6000c2e1900 */
[--C-:B------:R-:W-:Y:S01]  /*0150*/  IMAD.WIDE R4, R9, 0x4, R6.reuse ;  /* 0x0000000409047825 */ /* 0x100fe200078e0206 */
[----:B------:R-:W2:Y:S01]  /*0160*/  @!P0 LDG.E.EL R13, desc[UR4][R2.64+0x4] ;  /* 0x00000404020d8981 */ /* 0x000ea2000c2e1900 */
[----:B------:R-:W1:Y:S02]  /*0170*/  LDC.64 R8, c[0x0][0x218] ;  /* 0x00008600ff087b82 */ /* 0x000e640000000a00 */
[----:B------:R-:W-:Y:S01]  /*0180*/  IMAD.WIDE R6, R15, 0x4, R6 ;  /* 0x000000040f067825 */ /* 0x000fe200078e0206 */
[----:B------:R-:W3:Y:S04]  /*0190*/  @!P0 LDG.E.EL R10, desc[UR4][R4.64] ;  /* 0x00000004040a8981 */ /* 0x000ee8000c2e1900 */
[----:B------:R-:W4:Y:S01]  /*01a0*/  @!P0 LDG.E.EL R12, desc[UR4][R6.64] ;  /* 0x00000004060c8981 */ /* 0x000f22000c2e1900 */
[----:B-1----:R-:W-:-:S04]  /*01b0*/  IMAD.WIDE R8, R11, 0x4, R8 ;  /* 0x000000040b087825 */ /* 0x002fc800078e0208 */
[----:B--2---:R-:W-:-:S04]  /*01c0*/  FADD R13, R13, R0 ;  /* 0x000000000d0d7221 */ /* 0x004fc80000000000 */
[----:B---3--:R-:W-:-:S04]  /*01d0*/  FADD R13, R13, R10 ;  /* 0x0000000a0d0d7221 */ /* 0x008fc80000000000 */
[----:B----4-:R-:W-:Y:S01]  /*01e0*/  FADD R12, R13, R12 ;  /* 0x0000000c0d0c7221 */ /* 0x010fe20000000000 */
[----:B------:R-:W-:Y:S06]  /*01f0*/  @P0 EXIT ;  /* 0x000000000000094d */ /* 0x000fec0003800000 */
[----:B------:R-:W-:-:S05]  /*0200*/  FMUL R3, R12, 0.25 ;  /* 0x3e8000000c037820 */ /* 0x000fca0000400000 */
[----:B------:R-:W-:Y:S01]  /*0210*/  STG.E desc[UR4][R8.64], R3 ;  /* 0x0000000308007986 */ /* 0x000fe2000c101904 */
[----:B------:R-:W-:Y:S05]  /*0220*/  EXIT ;  /* 0x000000000000794d */ /* 0x000fea0003800000 */
.L_x_0:
[----:B------:R-:W-:-:S00]  /*0230*/  BRA `(.L_x_0) ;  /* 0xfffffffc00fc7947 */ /* 0x000fc0000383ffff */
[----:B------:R-:W-:-:S00]  /*0240*/  NOP ;  /* 0x0000000000007918 */ /* 0x000fc00000000000 */
        /* <DEDUP_REMOVED lines=11> */
.L_x_1:


//--------------------- .nv.constant0.triton_poi_fused_avg_pool2d_2 --------------------------
	.section	.nv.constant0.triton_poi_fused_avg_pool2d_2,"a",@progbits
	.sectionflags	@""
	.align	4
.nv.constant0.triton_poi_fused_avg_pool2d_2:
	.zero		548
